	.headerflags	@"EF_CUDA_TEXMODE_UNIFIED EF_CUDA_64BIT_ADDRESS EF_CUDA_ACCELERATORS EF_CUDA_SM90 EF_CUDA_VIRTUAL_SM(EF_CUDA_SM90)"
	.elftype	@"ET_EXEC"


//--------------------- .nv.info                  --------------------------
	.section	.nv.info,"",@"SHT_CUDA_INFO"
	.align	4


	//----- nvinfo : EIATTR_REGCOUNT
	.align		4
        /*0000*/ 	.byte	0x04, 0x2f
        /*0002*/ 	.short	(.L_1 - .L_0)
	.align		4
.L_0:
        /*0004*/ 	.word	index@(triton_poi_fused_reflection_pad1d_55)
        /*0008*/ 	.word	0x0000000c


	//----- nvinfo : EIATTR_MIN_STACK_SIZE
	.align		4
.L_1:
        /*000c*/ 	.byte	0x04, 0x12
        /*000e*/ 	.short	(.L_3 - .L_2)
	.align		4
.L_2:
        /*0010*/ 	.word	index@(triton_poi_fused_reflection_pad1d_55)
        /*0014*/ 	.word	0x00000000


	//----- nvinfo : EIATTR_FRAME_SIZE
	.align		4
.L_3:
        /*0018*/ 	.byte	0x04, 0x11
        /*001a*/ 	.short	(.L_5 - .L_4)
	.align		4
.L_4:
        /*001c*/ 	.word	index@(triton_poi_fused_reflection_pad1d_55)
        /*0020*/ 	.word	0x00000000


	//----- nvinfo : EIATTR_MIN_STACK_SIZE
	.align		4
.L_5:
        /*0024*/ 	.byte	0x04, 0x12
        /*0026*/ 	.short	(.L_7 - .L_6)
	.align		4
.L_6:
        /*0028*/ 	.word	index@(triton_poi_fused_reflection_pad1d_55)
        /*002c*/ 	.word	0x00000000
.L_7:


//--------------------- .nv.info.triton_poi_fused_reflection_pad1d_55 --------------------------
	.section	.nv.info.triton_poi_fused_reflection_pad1d_55,"",@"SHT_CUDA_INFO"
	.sectionflags	@""
	.align	4


	//----- nvinfo : EIATTR_CUDA_API_VERSION
	.align		4
        /*0000*/ 	.byte	0x04, 0x37
        /*0002*/ 	.short	(.L_9 - .L_8)
.L_8:
        /*0004*/ 	.word	0x0000007c


	//----- nvinfo : EIATTR_KPARAM_INFO
	.align		4
.L_9:
        /*0008*/ 	.byte	0x04, 0x17
        /*000a*/ 	.short	(.L_11 - .L_10)
.L_10:
        /*000c*/ 	.word	0x00000000
        /*0010*/ 	.short	0x0002
        /*0012*/ 	.short	0x0010
        /*0014*/ 	.byte	0x00, 0xf0, 0x11, 0x00


	//----- nvinfo : EIATTR_KPARAM_INFO
	.align		4
.L_11:
        /*0018*/ 	.byte	0x04, 0x17
        /*001a*/ 	.short	(.L_13 - .L_12)
.L_12:
        /*001c*/ 	.word	0x00000000
        /*0020*/ 	.short	0x0001
        /*0022*/ 	.short	0x0008
        /*0024*/ 	.byte	0x00, 0xf4, 0x21, 0x00


	//----- nvinfo : EIATTR_KPARAM_INFO
	.align		4
.L_13:
        /*0028*/ 	.byte	0x04, 0x17
        /*002a*/ 	.short	(.L_15 - .L_14)
.L_14:
        /*002c*/ 	.word	0x00000000
        /*0030*/ 	.short	0x0000
        /*0032*/ 	.short	0x0000
        /*0034*/ 	.byte	0x00, 0xf4, 0x21, 0x00


	//----- nvinfo : EIATTR_SPARSE_MMA_MASK
	.align		4
.L_15:
        /*0038*/ 	.byte	0x03, 0x50
        /*003a*/ 	.short	0x0000


	//----- nvinfo : EIATTR_MAXREG_COUNT
	.align		4
        /*003c*/ 	.byte	0x03, 0x1b
        /*003e*/ 	.short	0x00ff


	//----- nvinfo : EIATTR_EXIT_INSTR_OFFSETS
	.align		4
        /*0040*/ 	.byte	0x04, 0x1c
        /*0042*/ 	.short	(.L_17 - .L_16)


	//   ....[0]....
.L_16:
        /*0044*/ 	.word	0x00000180


	//   ....[1]....
        /*0048*/ 	.word	0x000001a0


	//----- nvinfo : EIATTR_REQNTID
	.align		4
.L_17:
        /*004c*/ 	.byte	0x04, 0x10
        /*004e*/ 	.short	(.L_19 - .L_18)
.L_18:
        /*0050*/ 	.word	0x00000080
        /*0054*/ 	.word	0x00000001
        /*0058*/ 	.word	0x00000001


	//----- nvinfo : EIATTR_CRS_STACK_SIZE
	.align		4
.L_19:
        /*005c*/ 	.byte	0x04, 0x1e
        /*005e*/ 	.short	(.L_21 - .L_20)
.L_20:
        /*0060*/ 	.word	0x00000000


	//----- nvinfo : EIATTR_CBANK_PARAM_SIZE
	.align		4
.L_21:
        /*0064*/ 	.byte	0x03, 0x19
        /*0066*/ 	.short	0x0014


	//----- nvinfo : EIATTR_PARAM_CBANK
	.align		4
        /*0068*/ 	.byte	0x04, 0x0a
        /*006a*/ 	.short	(.L_23 - .L_22)
	.align		4
.L_22:
        /*006c*/ 	.word	index@(.nv.constant0.triton_poi_fused_reflection_pad1d_55)
        /*0070*/ 	.short	0x0210
        /*0072*/ 	.short	0x0014


	//----- nvinfo : EIATTR_SW_WAR
	.align		4
.L_23:
        /*0074*/ 	.byte	0x04, 0x36
        /*0076*/ 	.short	(.L_25 - .L_24)
.L_24:
        /*0078*/ 	.word	0x00000008
.L_25:


//--------------------- .nv.callgraph             --------------------------
	.section	.nv.callgraph,"",@"SHT_CUDA_CALLGRAPH"
	.align	4
	.sectionentsize	8
	.align		4
        /*0000*/ 	.word	0x00000000
	.align		4
        /*0004*/ 	.word	0xffffffff
	.align		4
        /*0008*/ 	.word	0x00000000
	.align		4
        /*000c*/ 	.word	0xfffffffe
	.align		4
        /*0010*/ 	.word	0x00000000
	.align		4
        /*0014*/ 	.word	0xfffffffd
	.align		4
        /*0018*/ 	.word	0x00000000
	.align		4
        /*001c*/ 	.word	0xfffffffc


//--------------------- .text.triton_poi_fused_reflection_pad1d_55 --------------------------
	.section	.text.triton_poi_fused_reflection_pad1d_55,"ax",@progbits
	.align	128
        .global         triton_poi_fused_reflection_pad1d_55
        .type           triton_poi_fused_reflection_pad1d_55,@function
        .size           triton_poi_fused_reflection_pad1d_55,(.L_x_3 - triton_poi_fused_reflection_pad1d_55)
        .other          triton_poi_fused_reflection_pad1d_55,@"STO_CUDA_ENTRY STV_DEFAULT"
triton_poi_fused_reflection_pad1d_55:
.text.triton_poi_fused_reflection_pad1d_55:
[----:B------:R-:W0:Y:S02]  /*0000*/  LDC R1, c[0x0][0x28] ;  /* 0x00000a00ff017b82 */ /* 0x000e240000000800 */
[----:B------:R-:W1:Y:S01]  /*0010*/  S2R R6, SR_TID.X ;  /* 0x0000000000067919 */ /* 0x000e620000002100 */
[----:B------:R-:W2:Y:S01]  /*0020*/  LDC.64 R4, c[0x0][0x218] ;  /* 0x00008600ff047b82 */ /* 0x000ea20000000a00 */
[----:B------:R-:W-:Y:S01]  /*0030*/  ULDC.64 UR4, c[0x0][0x208] ;  /* 0x0000820000047ab9 */ /* 0x000fe20000000a00 */
[----:B------:R-:W-:Y:S01]  /*0040*/  BSSY B0, `(.L_x_0) ;  /* 0x0000013000007945 */ /* 0x000fe20003800000 */
[----:B------:R-:W3:Y:S01]  /*0050*/  S2R R7, SR_CTAID.X ;  /* 0x0000000000077919 */ /* 0x000ee20000002500 */
[----:B-1----:R-:W-:-:S05]  /*0060*/  LOP3.LUT R6, R6, 0x7f, RZ, 0xc0, !PT ;  /* 0x0000007f06067812 */ /* 0x002fca00078ec0ff */
[----:B---3--:R-:W-:Y:S01]  /*0070*/  IMAD R7, R7, 0x80, R6 ;  /* 0x0000008007077824 */ /* 0x008fe200078e0206 */
[----:B------:R-:W-:-:S03]  /*0080*/  HFMA2.MMA R6, -RZ, RZ, 0, 0 ;  /* 0x00000000ff067435 */ /* 0x000fc600000001ff */
[C---:B--2---:R-:W-:Y:S01]  /*0090*/  IMAD.WIDE R4, R7.reuse, 0x4, R4 ;  /* 0x0000000407047825 */ /* 0x044fe200078e0204 */
[----:B------:R-:W-:-:S06]  /*00a0*/  ISETP.GE.AND P0, PT, R7, 0x128, PT ;  /* 0x000001280700780c */ /* 0x000fcc0003f06270 */
[----:B------:R-:W-:-:S05]  /*00b0*/  IMAD.HI R0, R7, -0x22983759, R6 ;  /* 0xdd67c8a707007827 */ /* 0x000fca00078e0206 */
[----:B------:R-:W-:-:S04]  /*00c0*/  SHF.R.U32.HI R3, RZ, 0x1f, R0 ;  /* 0x0000001fff037819 */ /* 0x000fc80000011600 */
[----:B------:R-:W-:Y:S02]  /*00d0*/  LEA.HI.SX32 R6, R0, R3, 0x1a ;  /* 0x0000000300067211 */ /* 0x000fe400078fd2ff */
[----:B------:R-:W1:Y:S03]  /*00e0*/  LDC.64 R2, c[0x0][0x210] ;  /* 0x00008400ff027b82 */ /* 0x000e660000000a00 */
[----:B------:R-:W-:Y:S02]  /*00f0*/  IMAD R0, R6, -0x4a, R7 ;  /* 0xffffffb606007824 */ /* 0x000fe400078e0207 */
[----:B------:R-:W-:Y:S02]  /*0100*/  IMAD.MOV.U32 R7, RZ, RZ, RZ ;  /* 0x000000ffff077224 */ /* 0x000fe400078e00ff */
[----:B------:R-:W-:-:S05]  /*0110*/  VIADD R0, R0, 0xffffffc1 ;  /* 0xffffffc100007836 */ /* 0x000fca0000000000 */
[----:B------:R-:W-:-:S04]  /*0120*/  IABS R9, R0 ;  /* 0x0000000000097213 */ /* 0x000fc80000000000 */
[----:B------:R-:W-:-:S05]  /*0130*/  LEA R9, R6, -R9, 0x6 ;  /* 0x8000000906097211 */ /* 0x000fca00078e30ff */
[----:B-1----:R-:W-:Y:S01]  /*0140*/  IMAD.WIDE R2, R9, 0x4, R2 ;  /* 0x0000000409027825 */ /* 0x002fe200078e0202 */
[----:B------:R-:W-:Y:S06]  /*0150*/  @P0 BRA `(.L_x_1) ;  /* 0x0000000000040947 */ /* 0x000fec0003800000 */
[----:B------:R1:W5:Y:S02]  /*0160*/  LDG.E R7, desc[UR4][R2.64+0xfc] ;  /* 0x0000fc0402077981 */ /* 0x000364000c1e1900 */
.L_x_1:
[----:B------:R-:W-:Y:S05]  /*0170*/  BSYNC B0 ;  /* 0x0000000000007941 */ /* 0x000fea0003800000 */
.L_x_0:
[----:B------:R-:W-:Y:S05]  /*0180*/  @P0 EXIT ;  /* 0x000000000000094d */ /* 0x000fea0003800000 */
[----:B-----5:R-:W-:Y:S01]  /*0190*/  STG.E desc[UR4][R4.64], R7 ;  /* 0x0000000704007986 */ /* 0x020fe2000c101904 */
[----:B------:R-:W-:Y:S05]  /*01a0*/  EXIT ;  /* 0x000000000000794d */ /* 0x000fea0003800000 */
.L_x_2:
[----:B------:R-:W-:-:S00]  /*01b0*/  BRA `(.L_x_2) ;  /* 0xfffffffc00fc7947 */ /* 0x000fc0000383ffff */
[----:B------:R-:W-:-:S00]  /*01c0*/  NOP ;  /* 0x0000000000007918 */ /* 0x000fc00000000000 */
        /* <DEDUP_REMOVED lines=11> */
.L_x_3:


//--------------------- .nv.constant0.triton_poi_fused_reflection_pad1d_55 --------------------------
	.section	.nv.constant0.triton_poi_fused_reflection_pad1d_55,"a",@progbits
	.sectionflags	@""
	.align	4
.nv.constant0.triton_poi_fused_reflection_pad1d_55:
	.zero		548
